//
// Generated by NVIDIA NVVM Compiler
//
// Compiler Build ID: CL-36424714
// Cuda compilation tools, release 13.0, V13.0.88
// Based on NVVM 20.0.0
//

.version 9.0
.target sm_100
.address_size 64


.func  (.param .b64 func_retval0) _Z4calcll(
	.param .b64 _Z4calcll_param_0,
	.param .b64 _Z4calcll_param_1
)
{
	.reg .pred 	%p<8>;
	.reg .b64 	%rd<30>;

	ld.param.u64 	%rd3, [_Z4calcll_param_0];
	ld.param.u64 	%rd25, [_Z4calcll_param_1];
	setp.lt.s64 	%p1, %rd3, %rd25;
	mov.b64 	%rd28, 0;
	mov.u64 	%rd29, %rd28;
	@%p1 bra 	$L__BB0_8;
	sub.s64 	%rd1, %rd3, %rd25;
	mov.b64 	%rd28, 0;
$L__BB0_2:
	setp.eq.s64 	%p2, %rd25, 1;
	setp.eq.s64 	%p3, %rd3, %rd25;
	or.pred  	%p4, %p2, %p3;
	mov.b64 	%rd29, 1;
	@%p4 bra 	$L__BB0_8;
	setp.eq.s64 	%p5, %rd25, 3;
	@%p5 bra 	$L__BB0_6;
	setp.ne.s64 	%p6, %rd25, 2;
	@%p6 bra 	$L__BB0_7;
	shr.u64 	%rd19, %rd3, 63;
	add.s64 	%rd20, %rd3, %rd19;
	shr.s64 	%rd29, %rd20, 1;
	bra.uni 	$L__BB0_8;
$L__BB0_6:
	mad.lo.s64 	%rd17, %rd3, %rd3, 3;
	mul.hi.u64 	%rd18, %rd17, 3074457345618258603;
	shr.u64 	%rd29, %rd18, 1;
	bra.uni 	$L__BB0_8;
$L__BB0_7:
	{ // callseq 0, 0
	.param .b64 param0;
	st.param.b64 	[param0], %rd1;
	.param .b64 param1;
	st.param.b64 	[param1], %rd25;
	.param .b64 retval0;
	call.uni (retval0), 
	_Z4calcll, 
	(
	param0, 
	param1
	);
	ld.param.b64 	%rd22, [retval0];
	} // callseq 0
	add.s64 	%rd7, %rd3, -1;
	add.s64 	%rd8, %rd25, -1;
	add.s64 	%rd28, %rd22, %rd28;
	setp.le.s64 	%p7, %rd25, %rd3;
	mov.b64 	%rd29, 0;
	mov.u64 	%rd25, %rd8;
	mov.u64 	%rd3, %rd7;
	@%p7 bra 	$L__BB0_2;
$L__BB0_8:
	add.s64 	%rd24, %rd29, %rd28;
	st.param.b64 	[func_retval0], %rd24;
	ret;

}
	// .globl	_Z9addKernelPiPKiS1_
.visible .entry _Z9addKernelPiPKiS1_(
	.param .u64 .ptr .align 1 _Z9addKernelPiPKiS1__param_0,
	.param .u64 .ptr .align 1 _Z9addKernelPiPKiS1__param_1,
	.param .u64 .ptr .align 1 _Z9addKernelPiPKiS1__param_2
)
{
	.reg .b32 	%r<2>;
	.reg .b64 	%rd<15>;

	ld.param.u64 	%rd1, [_Z9addKernelPiPKiS1__param_0];
	ld.param.u64 	%rd2, [_Z9addKernelPiPKiS1__param_1];
	ld.param.u64 	%rd3, [_Z9addKernelPiPKiS1__param_2];
	cvta.to.global.u64 	%rd4, %rd1;
	cvta.to.global.u64 	%rd5, %rd3;
	cvta.to.global.u64 	%rd6, %rd2;
	mov.u32 	%r1, %tid.x;
	mul.wide.u32 	%rd7, %r1, 4;
	add.s64 	%rd8, %rd6, %rd7;
	ld.global.s32 	%rd9, [%rd8];
	add.s64 	%rd10, %rd5, %rd7;
	ld.global.s32 	%rd11, [%rd10];
	{ // callseq 1, 0
	.param .b64 param0;
	st.param.b64 	[param0], %rd9;
	.param .b64 param1;
	st.param.b64 	[param1], %rd11;
	.param .b64 retval0;
	call.uni (retval0), 
	_Z4calcll, 
	(
	param0, 
	param1
	);
	ld.param.b64 	%rd12, [retval0];
	} // callseq 1
	add.s64 	%rd14, %rd4, %rd7;
	st.global.u32 	[%rd14], %rd12;
	ret;

}


// ===== COMPILED SASS (sm_100) =====

	.target	sm_100

	.elftype	@"ET_EXEC"


//--------------------- .note.nv.tkinfo           --------------------------
	.section	.note.nv.tkinfo,"",@"SHT_NOTE"
	.sectionflags	@"SHF_NOTE_NV_TKINFO"
	.tkinfo
        /*0018*/ 	.word	0x00000002
        /*0030*/ 	.string	""
        /*0030*/ 	.string	"ptxas"
        /*0030*/ 	.string	"Cuda compilation tools, release 13.0, V13.0.88"
        /*0030*/ 	.string	"Build cuda_13.0.r13.0/compiler.36424714_0"
        /*0030*/ 	.string	"-arch sm_100 -m 64 "



//--------------------- .note.nv.cuinfo           --------------------------
	.section	.note.nv.cuinfo,"",@"SHT_NOTE"
	.sectionflags	@"SHF_NOTE_NV_CUINFO"
        /*0018*/ 	.short	0x0002
        /*001a*/ 	.short	0x0064
        /*001c*/ 	.short	0x0082
	.zero		2


//--------------------- .nv.info                  --------------------------
	.section	.nv.info,"",@"SHT_CUDA_INFO"
	.align	4


	//----- nvinfo : EIATTR_REGCOUNT
	.align		4
        /*0000*/ 	.byte	0x04, 0x2f
        /*0002*/ 	.short	(.L_1 - .L_0)
	.align		4
.L_0:
        /*0004*/ 	.word	index@(_Z9addKernelPiPKiS1_)
        /*0008*/ 	.word	0x0000001c


	//----- nvinfo : EIATTR_FRAME_SIZE
	.align		4
.L_1:
        /*000c*/ 	.byte	0x04, 0x11
        /*000e*/ 	.short	(.L_3 - .L_2)
	.align		4
.L_2:
        /*0010*/ 	.word	index@($_Z9addKernelPiPKiS1_$_Z4calcll)
        /*0014*/ 	.word	0x00000000


	//----- nvinfo : EIATTR_FRAME_SIZE
	.align		4
.L_3:
        /*0018*/ 	.byte	0x04, 0x11
        /*001a*/ 	.short	(.L_5 - .L_4)
	.align		4
.L_4:
        /*001c*/ 	.word	index@(_Z9addKernelPiPKiS1_)
        /*0020*/ 	.word	0x00000000


	//----- nvinfo : EIATTR_MIN_STACK_SIZE
	.align		4
.L_5:
        /*0024*/ 	.byte	0x04, 0x12
        /*0026*/ 	.short	(.L_7 - .L_6)
	.align		4
.L_6:
        /*0028*/ 	.word	index@(_Z9addKernelPiPKiS1_)
        /*002c*/ 	.word	0x00000000
.L_7:


//--------------------- .nv.compat                --------------------------
	.section	.nv.compat,"",@"SHT_CUDA_COMPAT_INFO"
	.align	4
        /*0000*/ 	.byte	0x02, 0x09, 0x00, 0x00, 0x02, 0x02, 0x01, 0x00, 0x02, 0x05, 0x05, 0x00, 0x03, 0x07, 0x01, 0x01
        /*0010*/ 	.byte	0x02, 0x03, 0x00, 0x00, 0x02, 0x06, 0x01, 0x00, 0x04, 0x0b, 0x08, 0x00, 0x09, 0x00, 0x00, 0x00
        /*0020*/ 	.byte	0x00, 0x00, 0x00, 0x00


//--------------------- .nv.info._Z9addKernelPiPKiS1_ --------------------------
	.section	.nv.info._Z9addKernelPiPKiS1_,"",@"SHT_CUDA_INFO"
	.sectionflags	@""
	.align	4


	//----- nvinfo : EIATTR_CUDA_API_VERSION
	.align		4
        /*0000*/ 	.byte	0x04, 0x37
        /*0002*/ 	.short	(.L_9 - .L_8)
.L_8:
        /*0004*/ 	.word	0x00000082


	//----- nvinfo : EIATTR_KPARAM_INFO
	.align		4
.L_9:
        /*0008*/ 	.byte	0x04, 0x17
        /*000a*/ 	.short	(.L_11 - .L_10)
.L_10:
        /*000c*/ 	.word	0x00000000
        /*0010*/ 	.short	0x0002
        /*0012*/ 	.short	0x0010
        /*0014*/ 	.byte	0x00, 0xf5, 0x21, 0x00


	//----- nvinfo : EIATTR_KPARAM_INFO
	.align		4
.L_11:
        /*0018*/ 	.byte	0x04, 0x17
        /*001a*/ 	.short	(.L_13 - .L_12)
.L_12:
        /*001c*/ 	.word	0x00000000
        /*0020*/ 	.short	0x0001
        /*0022*/ 	.short	0x0008
        /*0024*/ 	.byte	0x00, 0xf5, 0x21, 0x00


	//----- nvinfo : EIATTR_KPARAM_INFO
	.align		4
.L_13:
        /*0028*/ 	.byte	0x04, 0x17
        /*002a*/ 	.short	(.L_15 - .L_14)
.L_14:
        /*002c*/ 	.word	0x00000000
        /*0030*/ 	.short	0x0000
        /*0032*/ 	.short	0x0000
        /*0034*/ 	.byte	0x00, 0xf5, 0x21, 0x00


	//----- nvinfo : EIATTR_SPARSE_MMA_MASK
	.align		4
.L_15:
        /*0038*/ 	.byte	0x03, 0x50
        /*003a*/ 	.short	0x0000


	//----- nvinfo : EIATTR_MAXREG_COUNT
	.align		4
        /*003c*/ 	.byte	0x03, 0x1b
        /*003e*/ 	.short	0x00ff


	//----- nvinfo : EIATTR_MERCURY_ISA_VERSION
	.align		4
        /*0040*/ 	.byte	0x03, 0x5f
        /*0042*/ 	.short	0x0101


	//----- nvinfo : EIATTR_VRC_CTA_INIT_COUNT
	.align		4
        /*0044*/ 	.byte	0x02, 0x4a
	.zero		1
	.zero		1


	//----- nvinfo : EIATTR_EXIT_INSTR_OFFSETS
	.align		4
        /*0048*/ 	.byte	0x04, 0x1c
        /*004a*/ 	.short	(.L_17 - .L_16)


	//   ....[0]....
.L_16:
        /*004c*/ 	.word	0x00000110


	//----- nvinfo : EIATTR_CRS_STACK_SIZE
	.align		4
.L_17:
        /*0050*/ 	.byte	0x04, 0x1e
        /*0052*/ 	.short	(.L_19 - .L_18)
.L_18:
        /*0054*/ 	.word	0x00000000


	//----- nvinfo : EIATTR_CBANK_PARAM_SIZE
	.align		4
.L_19:
        /*0058*/ 	.byte	0x03, 0x19
        /*005a*/ 	.short	0x0018


	//----- nvinfo : EIATTR_PARAM_CBANK
	.align		4
        /*005c*/ 	.byte	0x04, 0x0a
        /*005e*/ 	.short	(.L_21 - .L_20)
	.align		4
.L_20:
        /*0060*/ 	.word	index@(.nv.constant0._Z9addKernelPiPKiS1_)
        /*0064*/ 	.short	0x0380
        /*0066*/ 	.short	0x0018


	//----- nvinfo : EIATTR_SW_WAR
	.align		4
.L_21:
        /*0068*/ 	.byte	0x04, 0x36
        /*006a*/ 	.short	(.L_23 - .L_22)
.L_22:
        /*006c*/ 	.word	0x00000008
.L_23:


//--------------------- .nv.callgraph             --------------------------
	.section	.nv.callgraph,"",@"SHT_CUDA_CALLGRAPH"
	.align	4
	.sectionentsize	8
	.align		4
        /*0000*/ 	.word	0x00000000
	.align		4
        /*0004*/ 	.word	0xffffffff
	.align		4
        /*0008*/ 	.word	0x00000000
	.align		4
        /*000c*/ 	.word	0xfffffffe
	.align		4
        /*0010*/ 	.word	0x00000000
	.align		4
        /*0014*/ 	.word	0xfffffffd
	.align		4
        /*0018*/ 	.word	0x00000000
	.align		4
        /*001c*/ 	.word	0xfffffffc


//--------------------- .text._Z9addKernelPiPKiS1_ --------------------------
	.section	.text._Z9addKernelPiPKiS1_,"ax",@progbits
	.align	128
        .global         _Z9addKernelPiPKiS1_
        .type           _Z9addKernelPiPKiS1_,@function
        .size           _Z9addKernelPiPKiS1_,(.L_x_6 - _Z9addKernelPiPKiS1_)
        .other          _Z9addKernelPiPKiS1_,@"STO_CUDA_ENTRY STV_DEFAULT"
_Z9addKernelPiPKiS1_:
.text._Z9addKernelPiPKiS1_:
[----:B------:R-:W0:Y:S01]  /*0000*/  LDC R1, c[0x0][0x37c] ;  /* 0x0000df00ff017b82 */ /* 0x000e220000000800 */
[----:B------:R-:W1:Y:S07]  /*0010*/  S2R R2, SR_TID.X ;  /* 0x0000000000027919 */ /* 0x000e6e0000002100 */
[----:B------:R-:W1:Y:S01]  /*0020*/  LDC.64 R8, c[0x0][0x388] ;  /* 0x0000e200ff087b82 */ /* 0x000e620000000a00 */
[----:B------:R-:W2:Y:S07]  /*0030*/  LDCU.64 UR36, c[0x0][0x358] ;  /* 0x00006b00ff2477ac */ /* 0x000eae0008000a00 */
[----:B------:R-:W3:Y:S01]  /*0040*/  LDC.64 R10, c[0x0][0x390] ;  /* 0x0000e400ff0a7b82 */ /* 0x000ee20000000a00 */
[----:B-1----:R-:W-:-:S04]  /*0050*/  IMAD.WIDE.U32 R8, R2, 0x4, R8 ;  /* 0x0000000402087825 */ /* 0x002fc800078e0008 */
[----:B---3--:R-:W-:Y:S01]  /*0060*/  IMAD.WIDE.U32 R10, R2, 0x4, R10 ;  /* 0x00000004020a7825 */ /* 0x008fe200078e000a */
[----:B--2---:R-:W2:Y:S04]  /*0070*/  LDG.E R4, desc[UR36][R8.64] ;  /* 0x0000002408047981 */ /* 0x004ea8000c1e1900 */
[----:B------:R-:W3:Y:S01]  /*0080*/  LDG.E R6, desc[UR36][R10.64] ;  /* 0x000000240a067981 */ /* 0x000ee2000c1e1900 */
[----:B------:R-:W-:Y:S01]  /*0090*/  MOV R20, 0xe0 ;  /* 0x000000e000147802 */ /* 0x000fe20000000f00 */
[----:B------:R-:W-:Y:S01]  /*00a0*/  IMAD.MOV.U32 R21, RZ, RZ, 0x0 ;  /* 0x00000000ff157424 */ /* 0x000fe200078e00ff */
[----:B--2---:R-:W-:Y:S02]  /*00b0*/  SHF.R.S32.HI R5, RZ, 0x1f, R4 ;  /* 0x0000001fff057819 */ /* 0x004fe40000011404 */
[----:B0--3--:R-:W-:-:S07]  /*00c0*/  SHF.R.S32.HI R7, RZ, 0x1f, R6 ;  /* 0x0000001fff077819 */ /* 0x009fce0000011406 */
[----:B------:R-:W-:Y:S05]  /*00d0*/  CALL.REL.NOINC `($_Z9addKernelPiPKiS1_$_Z4calcll) ;  /* 0x0000000000107944 */ /* 0x000fea0003c00000 */
[----:B------:R-:W0:Y:S02]  /*00e0*/  LDC.64 R6, c[0x0][0x380] ;  /* 0x0000e000ff067b82 */ /* 0x000e240000000a00 */
[----:B0-----:R-:W-:-:S05]  /*00f0*/  IMAD.WIDE.U32 R2, R2, 0x4, R6 ;  /* 0x0000000402027825 */ /* 0x001fca00078e0006 */
[----:B------:R-:W-:Y:S01]  /*0100*/  STG.E desc[UR36][R2.64], R4 ;  /* 0x0000000402007986 */ /* 0x000fe2000c101924 */
[----:B------:R-:W-:Y:S05]  /*0110*/  EXIT ;  /* 0x000000000000794d */ /* 0x000fea0003800000 */
        .type           $_Z9addKernelPiPKiS1_$_Z4calcll,@function
        .size           $_Z9addKernelPiPKiS1_$_Z4calcll,(.L_x_6 - $_Z9addKernelPiPKiS1_$_Z4calcll)
$_Z9addKernelPiPKiS1_$_Z4calcll:
[----:B------:R-:W-:-:S05]  /*0120*/  VIADD R1, R1, 0xffffffd0 ;  /* 0xffffffd001017836 */ /* 0x000fca0000000000 */
[----:B------:R0:W-:Y:S04]  /*0130*/  STL [R1+0x28], R25 ;  /* 0x0000281901007387 */ /* 0x0001e80000100800 */
[----:B------:R-:W-:Y:S04]  /*0140*/  STL [R1+0x24], R24 ;  /* 0x0000241801007387 */ /* 0x000fe80000100800 */
[----:B------:R-:W-:Y:S01]  /*0150*/  STL [R1+0x20], R23 ;  /* 0x0000201701007387 */ /* 0x000fe20000100800 */
[----:B0-----:R-:W0:Y:S05]  /*0160*/  BMOV.32.CLEAR R25, B6 ;  /* 0x0000000006197355 */ /* 0x001e2a0000100000 */
[----:B------:R1:W-:Y:S04]  /*0170*/  STL [R1+0x1c], R22 ;  /* 0x00001c1601007387 */ /* 0x0003e80000100800 */
[----:B------:R-:W-:Y:S04]  /*0180*/  STL [R1+0x18], R21 ;  /* 0x0000181501007387 */ /* 0x000fe80000100800 */
[----:B------:R-:W-:Y:S01]  /*0190*/  STL [R1+0x14], R20 ;  /* 0x0000141401007387 */ /* 0x000fe20000100800 */
[----:B-1----:R-:W-:-:S03]  /*01a0*/  IMAD.MOV.U32 R22, RZ, RZ, R7 ;  /* 0x000000ffff167224 */ /* 0x002fc600078e0007 */
[----:B------:R1:W-:Y:S04]  /*01b0*/  STL [R1+0x10], R19 ;  /* 0x0000101301007387 */ /* 0x0003e80000100800 */
[----:B------:R2:W-:Y:S04]  /*01c0*/  STL [R1+0xc], R18 ;  /* 0x00000c1201007387 */ /* 0x0005e80000100800 */
[----:B------:R2:W-:Y:S01]  /*01d0*/  STL [R1+0x8], R17 ;  /* 0x0000081101007387 */ /* 0x0005e20000100800 */
[----:B-1----:R-:W-:-:S03]  /*01e0*/  IMAD.MOV.U32 R19, RZ, RZ, R6 ;  /* 0x000000ffff137224 */ /* 0x002fc600078e0006 */
[----:B------:R2:W-:Y:S04]  /*01f0*/  STL [R1+0x4], R16 ;  /* 0x0000041001007387 */ /* 0x0005e80000100800 */
[----:B------:R2:W-:Y:S01]  /*0200*/  STL [R1], R2 ;  /* 0x0000000201007387 */ /* 0x0005e20000100800 */
[----:B------:R-:W-:Y:S01]  /*0210*/  ISETP.GE.U32.AND P0, PT, R4, R19, PT ;  /* 0x000000130400720c */ /* 0x000fe20003f06070 */
[----:B------:R-:W-:Y:S01]  /*0220*/  BSSY.RECONVERGENT B6, `(.L_x_0) ;  /* 0x0000041000067945 */ /* 0x000fe20003800200 */
[----:B------:R-:W-:Y:S02]  /*0230*/  HFMA2 R23, -RZ, RZ, 0, 0 ;  /* 0x00000000ff177431 */ /* 0x000fe400000001ff */
[----:B------:R-:W-:Y:S01]  /*0240*/  IMAD.MOV.U32 R24, RZ, RZ, RZ ;  /* 0x000000ffff187224 */ /* 0x000fe200078e00ff */
[----:B------:R-:W-:Y:S01]  /*0250*/  ISETP.GE.AND.EX P0, PT, R5, R22, PT, P0 ;  /* 0x000000160500720c */ /* 0x000fe20003f06300 */
[----:B------:R-:W-:-:S02]  /*0260*/  IMAD.MOV.U32 R0, RZ, RZ, RZ ;  /* 0x000000ffff007224 */ /* 0x000fc400078e00ff */
[----:B------:R-:W-:-:S10]  /*0270*/  IMAD.MOV.U32 R3, RZ, RZ, RZ ;  /* 0x000000ffff037224 */ /* 0x000fd400078e00ff */
[----:B0-2---:R-:W-:Y:S05]  /*0280*/  @!P0 BRA `(.L_x_1) ;  /* 0x0000000000e88947 */ /* 0x005fea0003800000 */
[----:B------:R-:W-:Y:S01]  /*0290*/  IMAD.MOV.U32 R18, RZ, RZ, R4 ;  /* 0x000000ffff127224 */ /* 0x000fe200078e0004 */
[----:B------:R-:W-:Y:S01]  /*02a0*/  MOV R17, R5 ;  /* 0x0000000500117202 */ /* 0x000fe20000000f00 */
[----:B------:R-:W-:Y:S02]  /*02b0*/  IMAD.MOV.U32 R23, RZ, RZ, RZ ;  /* 0x000000ffff177224 */ /* 0x000fe400078e00ff */
[----:B------:R-:W-:Y:S01]  /*02c0*/  IMAD.MOV.U32 R24, RZ, RZ, RZ ;  /* 0x000000ffff187224 */ /* 0x000fe200078e00ff */
[----:B------:R-:W-:-:S05]  /*02d0*/  IADD3 R16, P0, PT, -R19, R18, RZ ;  /* 0x0000001213107210 */ /* 0x000fca0007f1e1ff */
[----:B------:R-:W-:-:S08]  /*02e0*/  IMAD.X R2, R17, 0x1, ~R22, P0 ;  /* 0x0000000111027824 */ /* 0x000fd000000e0e16 */
.L_x_4:
[----:B------:R-:W-:Y:S01]  /*02f0*/  ISETP.NE.U32.AND P0, PT, R18, R19, PT ;  /* 0x000000131200720c */ /* 0x000fe20003f05070 */
[----:B------:R-:W-:Y:S01]  /*0300*/  IMAD.MOV.U32 R0, RZ, RZ, 0x1 ;  /* 0x00000001ff007424 */ /* 0x000fe200078e00ff */
[----:B------:R-:W-:Y:S02]  /*0310*/  ISETP.EQ.U32.AND P1, PT, R19, 0x1, PT ;  /* 0x000000011300780c */ /* 0x000fe40003f22070 */
[----:B------:R-:W-:Y:S02]  /*0320*/  ISETP.NE.AND.EX P0, PT, R17, R22, PT, P0 ;  /* 0x000000161100720c */ /* 0x000fe40003f05300 */
[----:B------:R-:W-:Y:S02]  /*0330*/  MOV R3, RZ ;  /* 0x000000ff00037202 */ /* 0x000fe40000000f00 */
[----:B------:R-:W-:-:S13]  /*0340*/  ISETP.EQ.OR.EX P0, PT, R22, RZ, !P0, P1 ;  /* 0x000000ff1600720c */ /* 0x000fda0004702710 */
[----:B------:R-:W-:Y:S05]  /*0350*/  @P0 BRA `(.L_x_1) ;  /* 0x0000000000b40947 */ /* 0x000fea0003800000 */
[----:B------:R-:W-:-:S04]  /*0360*/  ISETP.NE.U32.AND P0, PT, R19, 0x3, PT ;  /* 0x000000031300780c */ /* 0x000fc80003f05070 */
[----:B------:R-:W-:-:S13]  /*0370*/  ISETP.NE.AND.EX P0, PT, R22, RZ, PT, P0 ;  /* 0x000000ff1600720c */ /* 0x000fda0003f05300 */
[----:B------:R-:W-:Y:S05]  /*0380*/  @!P0 BRA `(.L_x_2) ;  /* 0x00000000006c8947 */ /* 0x000fea0003800000 */
[----:B------:R-:W-:-:S04]  /*0390*/  ISETP.NE.U32.AND P0, PT, R19, 0x2, PT ;  /* 0x000000021300780c */ /* 0x000fc80003f05070 */
[----:B------:R-:W-:-:S13]  /*03a0*/  ISETP.NE.AND.EX P0, PT, R22, RZ, PT, P0 ;  /* 0x000000ff1600720c */ /* 0x000fda0003f05300 */
[----:B------:R-:W-:Y:S05]  /*03b0*/  @!P0 BRA `(.L_x_3) ;  /* 0x00000000004c8947 */ /* 0x000fea0003800000 */
[----:B------:R-:W-:Y:S01]  /*03c0*/  IMAD.MOV.U32 R4, RZ, RZ, R16 ;  /* 0x000000ffff047224 */ /* 0x000fe200078e0010 */
[----:B------:R-:W-:Y:S01]  /*03d0*/  MOV R7, R22 ;  /* 0x0000001600077202 */ /* 0x000fe20000000f00 */
[----:B------:R-:W-:Y:S01]  /*03e0*/  IMAD.MOV.U32 R5, RZ, RZ, R2 ;  /* 0x000000ffff057224 */ /* 0x000fe200078e0002 */
[----:B------:R-:W-:Y:S01]  /*03f0*/  MOV R20, 0x430 ;  /* 0x0000043000147802 */ /* 0x000fe20000000f00 */
[----:B------:R-:W-:Y:S02]  /*0400*/  IMAD.MOV.U32 R6, RZ, RZ, R19 ;  /* 0x000000ffff067224 */ /* 0x000fe400078e0013 */
[----:B------:R-:W-:-:S07]  /*0410*/  IMAD.MOV.U32 R21, RZ, RZ, 0x0 ;  /* 0x00000000ff157424 */ /* 0x000fce00078e00ff */
[----:B------:R-:W-:Y:S05]  /*0420*/  CALL.REL.NOINC `($_Z9addKernelPiPKiS1_$_Z4calcll) ;  /* 0xfffffffc003c7944 */ /* 0x000fea0003c3ffff */
[----:B------:R-:W-:Y:S02]  /*0430*/  ISETP.GT.U32.AND P0, PT, R19, R18, PT ;  /* 0x000000121300720c */ /* 0x000fe40003f04070 */
[----:B------:R-:W-:Y:S02]  /*0440*/  IADD3 R23, P3, PT, R4, R23, RZ ;  /* 0x0000001704177210 */ /* 0x000fe40007f7e0ff */
[----:B------:R-:W-:Y:S02]  /*0450*/  ISETP.GT.AND.EX P0, PT, R22, R17, PT, P0 ;  /* 0x000000111600720c */ /* 0x000fe40003f04300 */
[----:B------:R-:W-:Y:S01]  /*0460*/  IADD3 R18, P1, PT, R18, -0x1, RZ ;  /* 0xffffffff12127810 */ /* 0x000fe20007f3e0ff */
[----:B------:R-:W-:Y:S01]  /*0470*/  IMAD.X R24, R5, 0x1, R24, P3 ;  /* 0x0000000105187824 */ /* 0x000fe200018e0618 */
[----:B------:R-:W-:Y:S02]  /*0480*/  IADD3 R19, P2, PT, R19, -0x1, RZ ;  /* 0xffffffff13137810 */ /* 0x000fe40007f5e0ff */
[----:B------:R-:W-:-:S02]  /*0490*/  IADD3.X R17, PT, PT, R17, -0x1, RZ, P1, !PT ;  /* 0xffffffff11117810 */ /* 0x000fc40000ffe4ff */
[----:B------:R-:W-:-:S05]  /*04a0*/  IADD3.X R22, PT, PT, R22, -0x1, RZ, P2, !PT ;  /* 0xffffffff16167810 */ /* 0x000fca00017fe4ff */
[----:B------:R-:W-:Y:S05]  /*04b0*/  @!P0 BRA `(.L_x_4) ;  /* 0xfffffffc008c8947 */ /* 0x000fea000383ffff */
[----:B------:R-:W-:Y:S02]  /*04c0*/  HFMA2 R3, -RZ, RZ, 0, 0 ;  /* 0x00000000ff037431 */ /* 0x000fe400000001ff */
[----:B------:R-:W-:Y:S01]  /*04d0*/  IMAD.MOV.U32 R0, RZ, RZ, RZ ;  /* 0x000000ffff007224 */ /* 0x000fe200078e00ff */
[----:B------:R-:W-:Y:S06]  /*04e0*/  BRA `(.L_x_1) ;  /* 0x0000000000507947 */ /* 0x000fec0003800000 */
.L_x_3:
[----:B------:R-:W-:-:S05]  /*04f0*/  LEA.HI R0, P0, R17, R18, RZ, 0x1 ;  /* 0x0000001211007211 */ /* 0x000fca00078108ff */
[----:B------:R-:W-:-:S05]  /*0500*/  IMAD.X R3, RZ, RZ, R17, P0 ;  /* 0x000000ffff037224 */ /* 0x000fca00000e0611 */
[--C-:B------:R-:W-:Y:S02]  /*0510*/  SHF.R.S64 R0, R0, 0x1, R3.reuse ;  /* 0x0000000100007819 */ /* 0x100fe40000001003 */
[----:B------:R-:W-:Y:S01]  /*0520*/  SHF.R.S32.HI R3, RZ, 0x1, R3 ;  /* 0x00000001ff037819 */ /* 0x000fe20000011403 */
[----:B------:R-:W-:Y:S06]  /*0530*/  BRA `(.L_x_1) ;  /* 0x00000000003c7947 */ /* 0x000fec0003800000 */
.L_x_2:
[-C--:B------:R-:W-:Y:S01]  /*0540*/  IMAD R0, R17, R18.reuse, RZ ;  /* 0x0000001211007224 */ /* 0x080fe200078e02ff */
[----:B------:R-:W-:Y:S01]  /*0550*/  UMOV UR4, 0x3 ;  /* 0x0000000300047882 */ /* 0x000fe20000000000 */
[----:B------:R-:W-:Y:S02]  /*0560*/  UMOV UR5, 0x0 ;  /* 0x0000000000057882 */ /* 0x000fe40000000000 */
[C---:B------:R-:W-:Y:S02]  /*0570*/  IMAD R7, R18.reuse, R17, R0 ;  /* 0x0000001112077224 */ /* 0x040fe400078e0200 */
[----:B------:R-:W-:-:S04]  /*0580*/  IMAD.WIDE.U32 R18, R18, R18, UR4 ;  /* 0x0000000412127e25 */ /* 0x000fc8000f8e0012 */
[----:B------:R-:W-:-:S04]  /*0590*/  IMAD.IADD R7, R19, 0x1, R7 ;  /* 0x0000000113077824 */ /* 0x000fc800078e0207 */
[----:B------:R-:W-:-:S04]  /*05a0*/  IMAD.WIDE.U32 R2, R7, -0x55555555, RZ ;  /* 0xaaaaaaab07027825 */ /* 0x000fc800078e00ff */
[----:B------:R-:W-:-:S04]  /*05b0*/  IMAD.WIDE.U32 R2, P0, R18, 0x2aaaaaaa, R2 ;  /* 0x2aaaaaaa12027825 */ /* 0x000fc80007800002 */
[----:B------:R-:W-:Y:S01]  /*05c0*/  IMAD.WIDE.U32 R18, R18, -0x55555555, RZ ;  /* 0xaaaaaaab12127825 */ /* 0x000fe200078e00ff */
[----:B------:R-:W-:-:S03]  /*05d0*/  MOV R4, R3 ;  /* 0x0000000300047202 */ /* 0x000fc60000000f00 */
[----:B------:R-:W-:Y:S01]  /*05e0*/  IMAD.X R5, RZ, RZ, RZ, P0 ;  /* 0x000000ffff057224 */ /* 0x000fe200000e06ff */
[----:B------:R-:W-:-:S05]  /*05f0*/  IADD3 RZ, P0, PT, R19, R2, RZ ;  /* 0x0000000213ff7210 */ /* 0x000fca0007f1e0ff */
[----:B------:R-:W-:-:S05]  /*0600*/  IMAD.WIDE.U32.X R2, R7, 0x2aaaaaaa, R4, P0 ;  /* 0x2aaaaaaa07027825 */ /* 0x000fca00000e0404 */
[--C-:B------:R-:W-:Y:S02]  /*0610*/  SHF.R.U64 R0, R2, 0x1, R3.reuse ;  /* 0x0000000102007819 */ /* 0x100fe40000001203 */
[----:B------:R-:W-:-:S07]  /*0620*/  SHF.R.U32.HI R3, RZ, 0x1, R3 ;  /* 0x00000001ff037819 */ /* 0x000fce0000011603 */
.L_x_1:
[----:B------:R-:W-:Y:S05]  /*0630*/  BSYNC.RECONVERGENT B6 ;  /* 0x0000000000067941 */ /* 0x000fea0003800200 */
.L_x_0:
[----:B------:R-:W2:Y:S01]  /*0640*/  LDL R20, [R1+0x14] ;  /* 0x0000140001147983 */ /* 0x000ea20000100800 */
[----:B------:R-:W-:Y:S01]  /*0650*/  IADD3 R4, P0, PT, R23, R0, RZ ;  /* 0x0000000017047210 */ /* 0x000fe20007f1e0ff */
[----:B------:R0:W-:Y:S05]  /*0660*/  BMOV.32 B6, R25 ;  /* 0x0000001906007356 */ /* 0x0001ea0000000000 */
[----:B------:R-:W2:Y:S01]  /*0670*/  LDL R21, [R1+0x18] ;  /* 0x0000180001157983 */ /* 0x000ea20000100800 */
[----:B------:R-:W-:-:S03]  /*0680*/  IMAD.X R5, R24, 0x1, R3, P0 ;  /* 0x0000000118057824 */ /* 0x000fc600000e0603 */
[----:B------:R-:W2:Y:S04]  /*0690*/  LDL R2, [R1] ;  /* 0x0000000001027983 */ /* 0x000ea80000100800 */
[----:B------:R-:W2:Y:S04]  /*06a0*/  LDL R16, [R1+0x4] ;  /* 0x0000040001107983 */ /* 0x000ea80000100800 */
[----:B------:R-:W2:Y:S04]  /*06b0*/  LDL R17, [R1+0x8] ;  /* 0x0000080001117983 */ /* 0x000ea80000100800 */
[----:B------:R-:W2:Y:S04]  /*06c0*/  LDL R18, [R1+0xc] ;  /* 0x00000c0001127983 */ /* 0x000ea80000100800 */
[----:B------:R-:W2:Y:S04]  /*06d0*/  LDL R19, [R1+0x10] ;  /* 0x0000100001137983 */ /* 0x000ea80000100800 */
[----:B------:R-:W2:Y:S04]  /*06e0*/  LDL R22, [R1+0x1c] ;  /* 0x00001c0001167983 */ /* 0x000ea80000100800 */
[----:B------:R-:W2:Y:S04]  /*06f0*/  LDL R23, [R1+0x20] ;  /* 0x0000200001177983 */ /* 0x000ea80000100800 */
[----:B------:R-:W2:Y:S04]  /*0700*/  LDL R24, [R1+0x24] ;  /* 0x0000240001187983 */ /* 0x000ea80000100800 */
[----:B0-----:R0:W2:Y:S02]  /*0710*/  LDL R25, [R1+0x28] ;  /* 0x0000280001197983 */ /* 0x0010a40000100800 */
[----:B0-----:R-:W-:Y:S01]  /*0720*/  VIADD R1, R1, 0x30 ;  /* 0x0000003001017836 */ /* 0x001fe20000000000 */
[----:B--2---:R-:W-:Y:S06]  /*0730*/  RET.REL.NODEC R20 `(_Z9addKernelPiPKiS1_) ;  /* 0xfffffff814307950 */ /* 0x004fec0003c3ffff */
.L_x_5:
[----:B------:R-:W-:-:S00]  /*0740*/  BRA `(.L_x_5) ;  /* 0xfffffffc00fc7947 */ /* 0x000fc0000383ffff */
[----:B------:R-:W-:-:S00]  /*0750*/  NOP ;  /* 0x0000000000007918 */ /* 0x000fc00000000000 */
        /* <DEDUP_REMOVED lines=10> */
.L_x_6:


//--------------------- .nv.shared.reserved.0     --------------------------
	.section	.nv.shared.reserved.0,"aw",@nobits
	.weak		__nv_reservedSMEM_offset_0_alias
	.size		__nv_reservedSMEM_offset_0_alias, 0, 64
	.other		__nv_reservedSMEM_offset_0_alias,@"STO_CUDA_RESERVED_SHARED STV_DEFAULT"
__nv_reservedSMEM_offset_0_alias:
	.zero		0
	.zero		64


//--------------------- .nv.constant0._Z9addKernelPiPKiS1_ --------------------------
	.section	.nv.constant0._Z9addKernelPiPKiS1_,"a",@progbits
	.sectionflags	@""
	.align	4
.nv.constant0._Z9addKernelPiPKiS1_:
	.zero		920


//--------------------- SYMBOLS --------------------------

	.type		.nv.reservedSmem.offset0,@object
	.size		.nv.reservedSmem.offset0,0x4
